//
// Generated by NVIDIA NVVM Compiler
//
// Compiler Build ID: CL-36424714
// Cuda compilation tools, release 13.0, V13.0.88
// Based on NVVM 20.0.0
//

.version 9.0
.target sm_100
.address_size 64

	// .globl	_Z4max_PfmS_
.extern .shared .align 16 .b8 max_s[];
.extern .shared .align 16 .b8 min_s[];

.visible .entry _Z4max_PfmS_(
	.param .u64 .ptr .align 1 _Z4max_PfmS__param_0,
	.param .u64 _Z4max_PfmS__param_1,
	.param .u64 .ptr .align 1 _Z4max_PfmS__param_2
)
{
	.reg .pred 	%p<7>;
	.reg .b32 	%r<17>;
	.reg .b32 	%f<9>;
	.reg .b64 	%rd<14>;

	ld.param.u64 	%rd6, [_Z4max_PfmS__param_0];
	ld.param.u64 	%rd4, [_Z4max_PfmS__param_1];
	ld.param.u64 	%rd5, [_Z4max_PfmS__param_2];
	cvta.to.global.u64 	%rd1, %rd6;
	mov.u32 	%r1, %tid.x;
	mov.u32 	%r16, %ntid.x;
	mov.u32 	%r3, %ctaid.x;
	mul.lo.s32 	%r7, %r16, %r3;
	shl.b32 	%r8, %r7, 1;
	add.s32 	%r9, %r8, %r1;
	cvt.s64.s32 	%rd2, %r9;
	setp.le.u64 	%p1, %rd4, %rd2;
	shl.b32 	%r10, %r1, 2;
	mov.u32 	%r11, max_s;
	add.s32 	%r4, %r11, %r10;
	@%p1 bra 	$L__BB0_2;
	shl.b64 	%rd7, %rd2, 2;
	add.s64 	%rd8, %rd1, %rd7;
	ld.global.f32 	%f1, [%rd8];
	st.shared.f32 	[%r4], %f1;
$L__BB0_2:
	cvt.u32.u64 	%r12, %rd2;
	add.s32 	%r13, %r12, %r16;
	cvt.u64.u32 	%rd3, %r13;
	setp.le.u64 	%p2, %rd4, %rd3;
	@%p2 bra 	$L__BB0_4;
	ld.shared.f32 	%f2, [%r4];
	shl.b64 	%rd9, %rd3, 2;
	add.s64 	%rd10, %rd1, %rd9;
	ld.global.f32 	%f3, [%rd10];
	max.f32 	%f4, %f2, %f3;
	st.shared.f32 	[%r4], %f4;
$L__BB0_4:
	setp.lt.u32 	%p3, %r16, 2;
	@%p3 bra 	$L__BB0_8;
$L__BB0_5:
	shr.u32 	%r6, %r16, 1;
	bar.sync 	0;
	setp.ge.u32 	%p4, %r1, %r6;
	@%p4 bra 	$L__BB0_7;
	ld.shared.f32 	%f5, [%r4];
	shl.b32 	%r14, %r6, 2;
	add.s32 	%r15, %r4, %r14;
	ld.shared.f32 	%f6, [%r15];
	max.f32 	%f7, %f5, %f6;
	st.shared.f32 	[%r4], %f7;
$L__BB0_7:
	setp.gt.u32 	%p5, %r16, 3;
	mov.u32 	%r16, %r6;
	@%p5 bra 	$L__BB0_5;
$L__BB0_8:
	setp.ne.s32 	%p6, %r1, 0;
	@%p6 bra 	$L__BB0_10;
	ld.shared.f32 	%f8, [max_s];
	cvta.to.global.u64 	%rd11, %rd5;
	mul.wide.u32 	%rd12, %r3, 4;
	add.s64 	%rd13, %rd11, %rd12;
	st.global.f32 	[%rd13], %f8;
$L__BB0_10:
	ret;

}
	// .globl	_Z4min_PfmS_
.visible .entry _Z4min_PfmS_(
	.param .u64 .ptr .align 1 _Z4min_PfmS__param_0,
	.param .u64 _Z4min_PfmS__param_1,
	.param .u64 .ptr .align 1 _Z4min_PfmS__param_2
)
{
	.reg .pred 	%p<7>;
	.reg .b32 	%r<17>;
	.reg .b32 	%f<9>;
	.reg .b64 	%rd<14>;

	ld.param.u64 	%rd6, [_Z4min_PfmS__param_0];
	ld.param.u64 	%rd4, [_Z4min_PfmS__param_1];
	ld.param.u64 	%rd5, [_Z4min_PfmS__param_2];
	cvta.to.global.u64 	%rd1, %rd6;
	mov.u32 	%r1, %tid.x;
	mov.u32 	%r16, %ntid.x;
	mov.u32 	%r3, %ctaid.x;
	mul.lo.s32 	%r7, %r16, %r3;
	shl.b32 	%r8, %r7, 1;
	add.s32 	%r9, %r8, %r1;
	cvt.s64.s32 	%rd2, %r9;
	setp.le.u64 	%p1, %rd4, %rd2;
	shl.b32 	%r10, %r1, 2;
	mov.u32 	%r11, min_s;
	add.s32 	%r4, %r11, %r10;
	@%p1 bra 	$L__BB1_2;
	shl.b64 	%rd7, %rd2, 2;
	add.s64 	%rd8, %rd1, %rd7;
	ld.global.f32 	%f1, [%rd8];
	st.shared.f32 	[%r4], %f1;
$L__BB1_2:
	cvt.u32.u64 	%r12, %rd2;
	add.s32 	%r13, %r12, %r16;
	cvt.u64.u32 	%rd3, %r13;
	setp.le.u64 	%p2, %rd4, %rd3;
	@%p2 bra 	$L__BB1_4;
	ld.shared.f32 	%f2, [%r4];
	shl.b64 	%rd9, %rd3, 2;
	add.s64 	%rd10, %rd1, %rd9;
	ld.global.f32 	%f3, [%rd10];
	min.f32 	%f4, %f2, %f3;
	st.shared.f32 	[%r4], %f4;
$L__BB1_4:
	setp.lt.u32 	%p3, %r16, 2;
	@%p3 bra 	$L__BB1_8;
$L__BB1_5:
	shr.u32 	%r6, %r16, 1;
	bar.sync 	0;
	setp.ge.u32 	%p4, %r1, %r6;
	@%p4 bra 	$L__BB1_7;
	ld.shared.f32 	%f5, [%r4];
	shl.b32 	%r14, %r6, 2;
	add.s32 	%r15, %r4, %r14;
	ld.shared.f32 	%f6, [%r15];
	min.f32 	%f7, %f5, %f6;
	st.shared.f32 	[%r4], %f7;
$L__BB1_7:
	setp.gt.u32 	%p5, %r16, 3;
	mov.u32 	%r16, %r6;
	@%p5 bra 	$L__BB1_5;
$L__BB1_8:
	setp.ne.s32 	%p6, %r1, 0;
	@%p6 bra 	$L__BB1_10;
	ld.shared.f32 	%f8, [min_s];
	cvta.to.global.u64 	%rd11, %rd5;
	mul.wide.u32 	%rd12, %r3, 4;
	add.s64 	%rd13, %rd11, %rd12;
	st.global.f32 	[%rd13], %f8;
$L__BB1_10:
	ret;

}


// ===== COMPILED SASS (sm_100) =====

	.target	sm_100

	.elftype	@"ET_EXEC"


//--------------------- .note.nv.tkinfo           --------------------------
	.section	.note.nv.tkinfo,"",@"SHT_NOTE"
	.sectionflags	@"SHF_NOTE_NV_TKINFO"
	.tkinfo
        /*0018*/ 	.word	0x00000002
        /*0030*/ 	.string	""
        /*0030*/ 	.string	"ptxas"
        /*0030*/ 	.string	"Cuda compilation tools, release 13.0, V13.0.88"
        /*0030*/ 	.string	"Build cuda_13.0.r13.0/compiler.36424714_0"
        /*0030*/ 	.string	"-arch sm_100 -m 64 "



//--------------------- .note.nv.cuinfo           --------------------------
	.section	.note.nv.cuinfo,"",@"SHT_NOTE"
	.sectionflags	@"SHF_NOTE_NV_CUINFO"
        /*0018*/ 	.short	0x0002
        /*001a*/ 	.short	0x0064
        /*001c*/ 	.short	0x0082
	.zero		2


//--------------------- .nv.info                  --------------------------
	.section	.nv.info,"",@"SHT_CUDA_INFO"
	.align	4


	//----- nvinfo : EIATTR_REGCOUNT
	.align		4
        /*0000*/ 	.byte	0x04, 0x2f
        /*0002*/ 	.short	(.L_1 - .L_0)
	.align		4
.L_0:
        /*0004*/ 	.word	index@(_Z4max_PfmS_)
        /*0008*/ 	.word	0x0000000e


	//----- nvinfo : EIATTR_FRAME_SIZE
	.align		4
.L_1:
        /*000c*/ 	.byte	0x04, 0x11
        /*000e*/ 	.short	(.L_3 - .L_2)
	.align		4
.L_2:
        /*0010*/ 	.word	index@(_Z4max_PfmS_)
        /*0014*/ 	.word	0x00000000


	//----- nvinfo : EIATTR_REGCOUNT
	.align		4
.L_3:
        /*0018*/ 	.byte	0x04, 0x2f
        /*001a*/ 	.short	(.L_5 - .L_4)
	.align		4
.L_4:
        /*001c*/ 	.word	index@(_Z4min_PfmS_)
        /*0020*/ 	.word	0x0000000e


	//----- nvinfo : EIATTR_FRAME_SIZE
	.align		4
.L_5:
        /*0024*/ 	.byte	0x04, 0x11
        /*0026*/ 	.short	(.L_7 - .L_6)
	.align		4
.L_6:
        /*0028*/ 	.word	index@(_Z4min_PfmS_)
        /*002c*/ 	.word	0x00000000


	//----- nvinfo : EIATTR_MIN_STACK_SIZE
	.align		4
.L_7:
        /*0030*/ 	.byte	0x04, 0x12
        /*0032*/ 	.short	(.L_9 - .L_8)
	.align		4
.L_8:
        /*0034*/ 	.word	index@(_Z4min_PfmS_)
        /*0038*/ 	.word	0x00000000


	//----- nvinfo : EIATTR_MIN_STACK_SIZE
	.align		4
.L_9:
        /*003c*/ 	.byte	0x04, 0x12
        /*003e*/ 	.short	(.L_11 - .L_10)
	.align		4
.L_10:
        /*0040*/ 	.word	index@(_Z4max_PfmS_)
        /*0044*/ 	.word	0x00000000
.L_11:


//--------------------- .nv.compat                --------------------------
	.section	.nv.compat,"",@"SHT_CUDA_COMPAT_INFO"
	.align	4
        /*0000*/ 	.byte	0x02, 0x09, 0x00, 0x00, 0x02, 0x02, 0x01, 0x00, 0x02, 0x05, 0x05, 0x00, 0x03, 0x07, 0x01, 0x01
        /*0010*/ 	.byte	0x02, 0x03, 0x00, 0x00, 0x02, 0x06, 0x01, 0x00, 0x04, 0x0b, 0x08, 0x00, 0x09, 0x00, 0x00, 0x00
        /*0020*/ 	.byte	0x00, 0x00, 0x00, 0x00


//--------------------- .nv.info._Z4min_PfmS_     --------------------------
	.section	.nv.info._Z4min_PfmS_,"",@"SHT_CUDA_INFO"
	.sectionflags	@""
	.align	4


	//----- nvinfo : EIATTR_CUDA_API_VERSION
	.align		4
        /*0000*/ 	.byte	0x04, 0x37
        /*0002*/ 	.short	(.L_13 - .L_12)
.L_12:
        /*0004*/ 	.word	0x00000082


	//----- nvinfo : EIATTR_KPARAM_INFO
	.align		4
.L_13:
        /*0008*/ 	.byte	0x04, 0x17
        /*000a*/ 	.short	(.L_15 - .L_14)
.L_14:
        /*000c*/ 	.word	0x00000000
        /*0010*/ 	.short	0x0002
        /*0012*/ 	.short	0x0010
        /*0014*/ 	.byte	0x00, 0xf5, 0x21, 0x00


	//----- nvinfo : EIATTR_KPARAM_INFO
	.align		4
.L_15:
        /*0018*/ 	.byte	0x04, 0x17
        /*001a*/ 	.short	(.L_17 - .L_16)
.L_16:
        /*001c*/ 	.word	0x00000000
        /*0020*/ 	.short	0x0001
        /*0022*/ 	.short	0x0008
        /*0024*/ 	.byte	0x00, 0xf0, 0x21, 0x00


	//----- nvinfo : EIATTR_KPARAM_INFO
	.align		4
.L_17:
        /*0028*/ 	.byte	0x04, 0x17
        /*002a*/ 	.short	(.L_19 - .L_18)
.L_18:
        /*002c*/ 	.word	0x00000000
        /*0030*/ 	.short	0x0000
        /*0032*/ 	.short	0x0000
        /*0034*/ 	.byte	0x00, 0xf5, 0x21, 0x00


	//----- nvinfo : EIATTR_SPARSE_MMA_MASK
	.align		4
.L_19:
        /*0038*/ 	.byte	0x03, 0x50
        /*003a*/ 	.short	0x0000


	//----- nvinfo : EIATTR_MAXREG_COUNT
	.align		4
        /*003c*/ 	.byte	0x03, 0x1b
        /*003e*/ 	.short	0x00ff


	//----- nvinfo : EIATTR_NUM_BARRIERS
	.align		4
        /*0040*/ 	.byte	0x02, 0x4c
        /*0042*/ 	.byte	0x01
	.zero		1


	//----- nvinfo : EIATTR_MERCURY_ISA_VERSION
	.align		4
        /*0044*/ 	.byte	0x03, 0x5f
        /*0046*/ 	.short	0x0101


	//----- nvinfo : EIATTR_VRC_CTA_INIT_COUNT
	.align		4
        /*0048*/ 	.byte	0x02, 0x4a
	.zero		1
	.zero		1


	//----- nvinfo : EIATTR_EXIT_INSTR_OFFSETS
	.align		4
        /*004c*/ 	.byte	0x04, 0x1c
        /*004e*/ 	.short	(.L_21 - .L_20)


	//   ....[0]....
.L_20:
        /*0050*/ 	.word	0x00000300


	//   ....[1]....
        /*0054*/ 	.word	0x00000380


	//----- nvinfo : EIATTR_CRS_STACK_SIZE
	.align		4
.L_21:
        /*0058*/ 	.byte	0x04, 0x1e
        /*005a*/ 	.short	(.L_23 - .L_22)
.L_22:
        /*005c*/ 	.word	0x00000000


	//----- nvinfo : EIATTR_CBANK_PARAM_SIZE
	.align		4
.L_23:
        /*0060*/ 	.byte	0x03, 0x19
        /*0062*/ 	.short	0x0018


	//----- nvinfo : EIATTR_PARAM_CBANK
	.align		4
        /*0064*/ 	.byte	0x04, 0x0a
        /*0066*/ 	.short	(.L_25 - .L_24)
	.align		4
.L_24:
        /*0068*/ 	.word	index@(.nv.constant0._Z4min_PfmS_)
        /*006c*/ 	.short	0x0380
        /*006e*/ 	.short	0x0018


	//----- nvinfo : EIATTR_SW_WAR
	.align		4
.L_25:
        /*0070*/ 	.byte	0x04, 0x36
        /*0072*/ 	.short	(.L_27 - .L_26)
.L_26:
        /*0074*/ 	.word	0x00000008
.L_27:


//--------------------- .nv.info._Z4max_PfmS_     --------------------------
	.section	.nv.info._Z4max_PfmS_,"",@"SHT_CUDA_INFO"
	.sectionflags	@""
	.align	4


	//----- nvinfo : EIATTR_CUDA_API_VERSION
	.align		4
        /*0000*/ 	.byte	0x04, 0x37
        /*0002*/ 	.short	(.L_29 - .L_28)
.L_28:
        /*0004*/ 	.word	0x00000082


	//----- nvinfo : EIATTR_KPARAM_INFO
	.align		4
.L_29:
        /*0008*/ 	.byte	0x04, 0x17
        /*000a*/ 	.short	(.L_31 - .L_30)
.L_30:
        /*000c*/ 	.word	0x00000000
        /*0010*/ 	.short	0x0002
        /*0012*/ 	.short	0x0010
        /*0014*/ 	.byte	0x00, 0xf5, 0x21, 0x00


	//----- nvinfo : EIATTR_KPARAM_INFO
	.align		4
.L_31:
        /*0018*/ 	.byte	0x04, 0x17
        /*001a*/ 	.short	(.L_33 - .L_32)
.L_32:
        /*001c*/ 	.word	0x00000000
        /*0020*/ 	.short	0x0001
        /*0022*/ 	.short	0x0008
        /*0024*/ 	.byte	0x00, 0xf0, 0x21, 0x00


	//----- nvinfo : EIATTR_KPARAM_INFO
	.align		4
.L_33:
        /*0028*/ 	.byte	0x04, 0x17
        /*002a*/ 	.short	(.L_35 - .L_34)
.L_34:
        /*002c*/ 	.word	0x00000000
        /*0030*/ 	.short	0x0000
        /*0032*/ 	.short	0x0000
        /*0034*/ 	.byte	0x00, 0xf5, 0x21, 0x00


	//----- nvinfo : EIATTR_SPARSE_MMA_MASK
	.align		4
.L_35:
        /*0038*/ 	.byte	0x03, 0x50
        /*003a*/ 	.short	0x0000


	//----- nvinfo : EIATTR_MAXREG_COUNT
	.align		4
        /*003c*/ 	.byte	0x03, 0x1b
        /*003e*/ 	.short	0x00ff


	//----- nvinfo : EIATTR_NUM_BARRIERS
	.align		4
        /*0040*/ 	.byte	0x02, 0x4c
        /*0042*/ 	.byte	0x01
	.zero		1


	//----- nvinfo : EIATTR_MERCURY_ISA_VERSION
	.align		4
        /*0044*/ 	.byte	0x03, 0x5f
        /*0046*/ 	.short	0x0101


	//----- nvinfo : EIATTR_VRC_CTA_INIT_COUNT
	.align		4
        /*0048*/ 	.byte	0x02, 0x4a
	.zero		1
	.zero		1


	//----- nvinfo : EIATTR_EXIT_INSTR_OFFSETS
	.align		4
        /*004c*/ 	.byte	0x04, 0x1c
        /*004e*/ 	.short	(.L_37 - .L_36)


	//   ....[0]....
.L_36:
        /*0050*/ 	.word	0x00000300


	//   ....[1]....
        /*0054*/ 	.word	0x00000380


	//----- nvinfo : EIATTR_CRS_STACK_SIZE
	.align		4
.L_37:
        /*0058*/ 	.byte	0x04, 0x1e
        /*005a*/ 	.short	(.L_39 - .L_38)
.L_38:
        /*005c*/ 	.word	0x00000000


	//----- nvinfo : EIATTR_CBANK_PARAM_SIZE
	.align		4
.L_39:
        /*0060*/ 	.byte	0x03, 0x19
        /*0062*/ 	.short	0x0018


	//----- nvinfo : EIATTR_PARAM_CBANK
	.align		4
        /*0064*/ 	.byte	0x04, 0x0a
        /*0066*/ 	.short	(.L_41 - .L_40)
	.align		4
.L_40:
        /*0068*/ 	.word	index@(.nv.constant0._Z4max_PfmS_)
        /*006c*/ 	.short	0x0380
        /*006e*/ 	.short	0x0018


	//----- nvinfo : EIATTR_SW_WAR
	.align		4
.L_41:
        /*0070*/ 	.byte	0x04, 0x36
        /*0072*/ 	.short	(.L_43 - .L_42)
.L_42:
        /*0074*/ 	.word	0x00000008
.L_43:


//--------------------- .nv.callgraph             --------------------------
	.section	.nv.callgraph,"",@"SHT_CUDA_CALLGRAPH"
	.align	4
	.sectionentsize	8
	.align		4
        /*0000*/ 	.word	0x00000000
	.align		4
        /*0004*/ 	.word	0xffffffff
	.align		4
        /*0008*/ 	.word	0x00000000
	.align		4
        /*000c*/ 	.word	0xfffffffe
	.align		4
        /*0010*/ 	.word	0x00000000
	.align		4
        /*0014*/ 	.word	0xfffffffd
	.align		4
        /*0018*/ 	.word	0x00000000
	.align		4
        /*001c*/ 	.word	0xfffffffc


//--------------------- .text._Z4min_PfmS_        --------------------------
	.section	.text._Z4min_PfmS_,"ax",@progbits
	.align	128
        .global         _Z4min_PfmS_
        .type           _Z4min_PfmS_,@function
        .size           _Z4min_PfmS_,(.L_x_10 - _Z4min_PfmS_)
        .other          _Z4min_PfmS_,@"STO_CUDA_ENTRY STV_DEFAULT"
_Z4min_PfmS_:
.text._Z4min_PfmS_:
[----:B------:R-:W-:Y:S01]  /*0000*/  LDC R1, c[0x0][0x37c] ;  /* 0x0000df00ff017b82 */ /* 0x000fe20000000800 */
[----:B------:R-:W0:Y:S01]  /*0010*/  S2R R11, SR_CTAID.X ;  /* 0x00000000000b7919 */ /* 0x000e220000002500 */
[----:B------:R-:W0:Y:S01]  /*0020*/  LDCU UR4, c[0x0][0x360] ;  /* 0x00006c00ff0477ac */ /* 0x000e220008000800 */
[----:B------:R-:W1:Y:S01]  /*0030*/  S2R R9, SR_TID.X ;  /* 0x0000000000097919 */ /* 0x000e620000002100 */
[----:B------:R-:W2:Y:S01]  /*0040*/  LDCU.64 UR8, c[0x0][0x388] ;  /* 0x00007100ff0877ac */ /* 0x000ea20008000a00 */
[----:B------:R-:W3:Y:S01]  /*0050*/  LDCU.64 UR6, c[0x0][0x358] ;  /* 0x00006b00ff0677ac */ /* 0x000ee20008000a00 */
[----:B0-----:R-:W-:-:S04]  /*0060*/  IMAD R0, R11, UR4, RZ ;  /* 0x000000040b007c24 */ /* 0x001fc8000f8e02ff */
[----:B-1----:R-:W-:-:S05]  /*0070*/  IMAD R0, R0, 0x2, R9 ;  /* 0x0000000200007824 */ /* 0x002fca00078e0209 */
[----:B--2---:R-:W-:Y:S02]  /*0080*/  ISETP.GE.U32.AND P0, PT, R0, UR8, PT ;  /* 0x0000000800007c0c */ /* 0x004fe4000bf06070 */
[----:B------:R-:W-:-:S04]  /*0090*/  SHF.R.S32.HI R3, RZ, 0x1f, R0 ;  /* 0x0000001fff037819 */ /* 0x000fc80000011400 */
[----:B------:R-:W-:-:S13]  /*00a0*/  ISETP.GE.U32.AND.EX P0, PT, R3, UR9, PT, P0 ;  /* 0x0000000903007c0c */ /* 0x000fda000bf06100 */
[----:B------:R-:W0:Y:S02]  /*00b0*/  @!P0 LDC.64 R4, c[0x0][0x380] ;  /* 0x0000e000ff048b82 */ /* 0x000e240000000a00 */
[----:B0-----:R-:W-:-:S04]  /*00c0*/  @!P0 LEA R2, P1, R0, R4, 0x2 ;  /* 0x0000000400028211 */ /* 0x001fc800078210ff */
[----:B------:R-:W-:-:S06]  /*00d0*/  @!P0 LEA.HI.X R3, R0, R5, R3, 0x2, P1 ;  /* 0x0000000500038211 */ /* 0x000fcc00008f1403 */
[----:B---3--:R-:W2:Y:S01]  /*00e0*/  @!P0 LDG.E R3, desc[UR6][R2.64] ;  /* 0x0000000602038981 */ /* 0x008ea2000c1e1900 */
[----:B------:R-:W0:Y:S01]  /*00f0*/  S2UR UR5, SR_CgaCtaId ;  /* 0x00000000000579c3 */ /* 0x000e220000008800 */
[----:B------:R-:W-:Y:S01]  /*0100*/  IMAD.U32 R5, RZ, RZ, UR4 ;  /* 0x00000004ff057e24 */ /* 0x000fe2000f8e00ff */
[----:B------:R-:W-:Y:S01]  /*0110*/  UMOV UR4, 0x400 ;  /* 0x0000040000047882 */ /* 0x000fe20000000000 */
[----:B------:R-:W-:Y:S01]  /*0120*/  BSSY.RECONVERGENT B0, `(.L_x_0) ;  /* 0x0000011000007945 */ /* 0x000fe20003800200 */
[----:B------:R-:W-:Y:S01]  /*0130*/  ISETP.NE.AND P2, PT, R9, RZ, PT ;  /* 0x000000ff0900720c */ /* 0x000fe20003f45270 */
[----:B------:R-:W-:Y:S01]  /*0140*/  IMAD.IADD R4, R0, 0x1, R5 ;  /* 0x0000000100047824 */ /* 0x000fe200078e0205 */
[----:B------:R-:W-:-:S04]  /*0150*/  ISETP.GE.U32.AND P3, PT, R5, 0x2, PT ;  /* 0x000000020500780c */ /* 0x000fc80003f66070 */
[----:B------:R-:W-:-:S04]  /*0160*/  ISETP.GE.U32.AND P1, PT, R4, UR8, PT ;  /* 0x0000000804007c0c */ /* 0x000fc8000bf26070 */
[----:B------:R-:W-:Y:S01]  /*0170*/  ISETP.GE.U32.AND.EX P1, PT, RZ, UR9, PT, P1 ;  /* 0x00000009ff007c0c */ /* 0x000fe2000bf26110 */
[----:B0-----:R-:W-:-:S06]  /*0180*/  ULEA UR4, UR5, UR4, 0x18 ;  /* 0x0000000405047291 */ /* 0x001fcc000f8ec0ff */
[----:B------:R-:W-:-:S05]  /*0190*/  LEA R0, R9, UR4, 0x2 ;  /* 0x0000000409007c11 */ /* 0x000fca000f8e10ff */
[----:B--2---:R0:W-:Y:S01]  /*01a0*/  @!P0 STS [R0], R3 ;  /* 0x0000000300008388 */ /* 0x0041e20000000800 */
[----:B------:R-:W-:Y:S05]  /*01b0*/  @P1 BRA `(.L_x_1) ;  /* 0x00000000001c1947 */ /* 0x000fea0003800000 */
[----:B------:R-:W1:Y:S01]  /*01c0*/  LDCU.64 UR4, c[0x0][0x380] ;  /* 0x00007000ff0477ac */ /* 0x000e620008000a00 */
[----:B------:R-:W2:Y:S01]  /*01d0*/  LDS R7, [R0] ;  /* 0x0000000000077984 */ /* 0x000ea20000000800 */
[----:B-1----:R-:W-:-:S04]  /*01e0*/  LEA R2, P0, R4, UR4, 0x2 ;  /* 0x0000000404027c11 */ /* 0x002fc8000f8010ff */
[----:B0-----:R-:W-:-:S05]  /*01f0*/  LEA.HI.X R3, R4, UR5, RZ, 0x2, P0 ;  /* 0x0000000504037c11 */ /* 0x001fca00080f14ff */
[----:B------:R-:W2:Y:S02]  /*0200*/  LDG.E R2, desc[UR6][R2.64] ;  /* 0x0000000602027981 */ /* 0x000ea4000c1e1900 */
[----:B--2---:R-:W-:-:S05]  /*0210*/  FMNMX R7, R2, R7, PT ;  /* 0x0000000702077209 */ /* 0x004fca0003800000 */
[----:B------:R1:W-:Y:S02]  /*0220*/  STS [R0], R7 ;  /* 0x0000000700007388 */ /* 0x0003e40000000800 */
.L_x_1:
[----:B------:R-:W-:Y:S05]  /*0230*/  BSYNC.RECONVERGENT B0 ;  /* 0x0000000000007941 */ /* 0x000fea0003800200 */
.L_x_0:
[----:B------:R-:W-:Y:S05]  /*0240*/  @!P3 BRA `(.L_x_2) ;  /* 0x00000000002cb947 */ /* 0x000fea0003800000 */
.L_x_3:
[----:B------:R-:W-:Y:S01]  /*0250*/  BAR.SYNC.DEFER_BLOCKING 0x0 ;  /* 0x0000000000007b1d */ /* 0x000fe20000010000 */
[----:B------:R-:W-:-:S04]  /*0260*/  SHF.R.U32.HI R4, RZ, 0x1, R5 ;  /* 0x00000001ff047819 */ /* 0x000fc80000011605 */
[----:B------:R-:W-:-:S13]  /*0270*/  ISETP.GE.U32.AND P0, PT, R9, R4, PT ;  /* 0x000000040900720c */ /* 0x000fda0003f06070 */
[----:B0-----:R-:W-:Y:S01]  /*0280*/  @!P0 IMAD R3, R4, 0x4, R0 ;  /* 0x0000000404038824 */ /* 0x001fe200078e0200 */
[----:B------:R-:W-:Y:S05]  /*0290*/  @!P0 LDS R2, [R0] ;  /* 0x0000000000028984 */ /* 0x000fea0000000800 */
[----:B------:R-:W1:Y:S02]  /*02a0*/  @!P0 LDS R3, [R3] ;  /* 0x0000000003038984 */ /* 0x000e640000000800 */
[----:B-1----:R-:W-:-:S05]  /*02b0*/  @!P0 FMNMX R7, R2, R3, PT ;  /* 0x0000000302078209 */ /* 0x002fca0003800000 */
[----:B------:R2:W-:Y:S01]  /*02c0*/  @!P0 STS [R0], R7 ;  /* 0x0000000700008388 */ /* 0x0005e20000000800 */
[----:B------:R-:W-:Y:S01]  /*02d0*/  ISETP.GT.U32.AND P0, PT, R5, 0x3, PT ;  /* 0x000000030500780c */ /* 0x000fe20003f04070 */
[----:B------:R-:W-:-:S12]  /*02e0*/  IMAD.MOV.U32 R5, RZ, RZ, R4 ;  /* 0x000000ffff057224 */ /* 0x000fd800078e0004 */
[----:B--2---:R-:W-:Y:S05]  /*02f0*/  @P0 BRA `(.L_x_3) ;  /* 0xfffffffc00d40947 */ /* 0x004fea000383ffff */
.L_x_2:
[----:B------:R-:W-:Y:S05]  /*0300*/  @P2 EXIT ;  /* 0x000000000000294d */ /* 0x000fea0003800000 */
[----:B------:R-:W2:Y:S01]  /*0310*/  S2UR UR5, SR_CgaCtaId ;  /* 0x00000000000579c3 */ /* 0x000ea20000008800 */
[----:B------:R-:W-:-:S07]  /*0320*/  UMOV UR4, 0x400 ;  /* 0x0000040000047882 */ /* 0x000fce0000000000 */
[----:B0-----:R-:W0:Y:S01]  /*0330*/  LDC.64 R2, c[0x0][0x390] ;  /* 0x0000e400ff027b82 */ /* 0x001e220000000a00 */
[----:B--2---:R-:W-:Y:S01]  /*0340*/  ULEA UR4, UR5, UR4, 0x18 ;  /* 0x0000000405047291 */ /* 0x004fe2000f8ec0ff */
[----:B0-----:R-:W-:-:S08]  /*0350*/  IMAD.WIDE.U32 R2, R11, 0x4, R2 ;  /* 0x000000040b027825 */ /* 0x001fd000078e0002 */
[----:B------:R-:W0:Y:S04]  /*0360*/  LDS R5, [UR4] ;  /* 0x00000004ff057984 */ /* 0x000e280008000800 */
[----:B0-----:R-:W-:Y:S01]  /*0370*/  STG.E desc[UR6][R2.64], R5 ;  /* 0x0000000502007986 */ /* 0x001fe2000c101906 */
[----:B------:R-:W-:Y:S05]  /*0380*/  EXIT ;  /* 0x000000000000794d */ /* 0x000fea0003800000 */
.L_x_4:
[----:B------:R-:W-:-:S00]  /*0390*/  BRA `(.L_x_4) ;  /* 0xfffffffc00fc7947 */ /* 0x000fc0000383ffff */
[----:B------:R-:W-:-:S00]  /*03a0*/  NOP ;  /* 0x0000000000007918 */ /* 0x000fc00000000000 */
        /* <DEDUP_REMOVED lines=13> */
.L_x_10:


//--------------------- .text._Z4max_PfmS_        --------------------------
	.section	.text._Z4max_PfmS_,"ax",@progbits
	.align	128
        .global         _Z4max_PfmS_
        .type           _Z4max_PfmS_,@function
        .size           _Z4max_PfmS_,(.L_x_11 - _Z4max_PfmS_)
        .other          _Z4max_PfmS_,@"STO_CUDA_ENTRY STV_DEFAULT"
_Z4max_PfmS_:
.text._Z4max_PfmS_:
        /* <DEDUP_REMOVED lines=33> */
[----:B--2---:R-:W-:-:S05]  /*0210*/  FMNMX R7, R2, R7, !PT ;  /* 0x0000000702077209 */ /* 0x004fca0007800000 */
[----:B------:R1:W-:Y:S02]  /*0220*/  STS [R0], R7 ;  /* 0x0000000700007388 */ /* 0x0003e40000000800 */
.L_x_6:
[----:B------:R-:W-:Y:S05]  /*0230*/  BSYNC.RECONVERGENT B0 ;  /* 0x0000000000007941 */ /* 0x000fea0003800200 */
.L_x_5:
[----:B------:R-:W-:Y:S05]  /*0240*/  @!P3 BRA `(.L_x_7) ;  /* 0x00000000002cb947 */ /* 0x000fea0003800000 */
.L_x_8:
[----:B------:R-:W-:Y:S01]  /*0250*/  BAR.SYNC.DEFER_BLOCKING 0x0 ;  /* 0x0000000000007b1d */ /* 0x000fe20000010000 */
[----:B------:R-:W-:-:S04]  /*0260*/  SHF.R.U32.HI R4, RZ, 0x1, R5 ;  /* 0x00000001ff047819 */ /* 0x000fc80000011605 */
[----:B------:R-:W-:-:S13]  /*0270*/  ISETP.GE.U32.AND P0, PT, R9, R4, PT ;  /* 0x000000040900720c */ /* 0x000fda0003f06070 */
[----:B0-----:R-:W-:Y:S01]  /*0280*/  @!P0 IMAD R3, R4, 0x4, R0 ;  /* 0x0000000404038824 */ /* 0x001fe200078e0200 */
[----:B------:R-:W-:Y:S05]  /*0290*/  @!P0 LDS R2, [R0] ;  /* 0x0000000000028984 */ /* 0x000fea0000000800 */
[----:B------:R-:W1:Y:S02]  /*02a0*/  @!P0 LDS R3, [R3] ;  /* 0x0000000003038984 */ /* 0x000e640000000800 */
[----:B-1----:R-:W-:-:S05]  /*02b0*/  @!P0 FMNMX R7, R2, R3, !PT ;  /* 0x0000000302078209 */ /* 0x002fca0007800000 */
[----:B------:R2:W-:Y:S01]  /*02c0*/  @!P0 STS [R0], R7 ;  /* 0x0000000700008388 */ /* 0x0005e20000000800 */
[----:B------:R-:W-:Y:S01]  /*02d0*/  ISETP.GT.U32.AND P0, PT, R5, 0x3, PT ;  /* 0x000000030500780c */ /* 0x000fe20003f04070 */
[----:B------:R-:W-:-:S12]  /*02e0*/  IMAD.MOV.U32 R5, RZ, RZ, R4 ;  /* 0x000000ffff057224 */ /* 0x000fd800078e0004 */
[----:B--2---:R-:W-:Y:S05]  /*02f0*/  @P0 BRA `(.L_x_8) ;  /* 0xfffffffc00d40947 */ /* 0x004fea000383ffff */
.L_x_7:
        /* <DEDUP_REMOVED lines=9> */
.L_x_9:
        /* <DEDUP_REMOVED lines=15> */
.L_x_11:


//--------------------- .nv.shared._Z4min_PfmS_   --------------------------
	.section	.nv.shared._Z4min_PfmS_,"aw",@nobits
	.sectionflags	@""
	.align	16
	.zero		1024


//--------------------- .nv.shared.reserved.0     --------------------------
	.section	.nv.shared.reserved.0,"aw",@nobits
	.weak		__nv_reservedSMEM_offset_0_alias
	.size		__nv_reservedSMEM_offset_0_alias, 0, 64
	.other		__nv_reservedSMEM_offset_0_alias,@"STO_CUDA_RESERVED_SHARED STV_DEFAULT"
__nv_reservedSMEM_offset_0_alias:
	.zero		0
	.zero		64


//--------------------- .nv.shared._Z4max_PfmS_   --------------------------
	.section	.nv.shared._Z4max_PfmS_,"aw",@nobits
	.sectionflags	@""
	.align	16
	.zero		1024


//--------------------- .nv.constant0._Z4min_PfmS_ --------------------------
	.section	.nv.constant0._Z4min_PfmS_,"a",@progbits
	.sectionflags	@""
	.align	4
.nv.constant0._Z4min_PfmS_:
	.zero		920


//--------------------- .nv.constant0._Z4max_PfmS_ --------------------------
	.section	.nv.constant0._Z4max_PfmS_,"a",@progbits
	.sectionflags	@""
	.align	4
.nv.constant0._Z4max_PfmS_:
	.zero		920


//--------------------- SYMBOLS --------------------------

	.type		.nv.reservedSmem.offset0,@object
	.size		.nv.reservedSmem.offset0,0x4
	.type		.nv.reservedSmem.cap,@object
	.size		.nv.reservedSmem.cap,0x4
